	.headerflags	@"EF_CUDA_TEXMODE_UNIFIED EF_CUDA_64BIT_ADDRESS EF_CUDA_SM86 EF_CUDA_VIRTUAL_SM(EF_CUDA_SM86)"
	.elftype	@"ET_EXEC"


//--------------------- .nv.info                  --------------------------
	.section	.nv.info,"",@"SHT_CUDA_INFO"
	.align	4


	//----- nvinfo : EIATTR_REGCOUNT
	.align		4
        /*0000*/ 	.byte	0x04, 0x2f
        /*0002*/ 	.short	(.L_1 - .L_0)
	.align		4
.L_0:
        /*0004*/ 	.word	index@(triton_per_fused__to_copy_mean_pow_11)
        /*0008*/ 	.word	0x0000000f


	//----- nvinfo : EIATTR_MIN_STACK_SIZE
	.align		4
.L_1:
        /*000c*/ 	.byte	0x04, 0x12
        /*000e*/ 	.short	(.L_3 - .L_2)
	.align		4
.L_2:
        /*0010*/ 	.word	index@(triton_per_fused__to_copy_mean_pow_11)
        /*0014*/ 	.word	0x00000000


	//----- nvinfo : EIATTR_FRAME_SIZE
	.align		4
.L_3:
        /*0018*/ 	.byte	0x04, 0x11
        /*001a*/ 	.short	(.L_5 - .L_4)
	.align		4
.L_4:
        /*001c*/ 	.word	index@(triton_per_fused__to_copy_mean_pow_11)
        /*0020*/ 	.word	0x00000000


	//----- nvinfo : EIATTR_MIN_STACK_SIZE
	.align		4
.L_5:
        /*0024*/ 	.byte	0x04, 0x12
        /*0026*/ 	.short	(.L_7 - .L_6)
	.align		4
.L_6:
        /*0028*/ 	.word	index@(triton_per_fused__to_copy_mean_pow_11)
        /*002c*/ 	.word	0x00000000
.L_7:


//--------------------- .nv.info.triton_per_fused__to_copy_mean_pow_11 --------------------------
	.section	.nv.info.triton_per_fused__to_copy_mean_pow_11,"",@"SHT_CUDA_INFO"
	.sectionflags	@""
	.align	4


	//----- nvinfo : EIATTR_CUDA_API_VERSION
	.align		4
        /*0000*/ 	.byte	0x04, 0x37
        /*0002*/ 	.short	(.L_9 - .L_8)
.L_8:
        /*0004*/ 	.word	0x0000007c


	//----- nvinfo : EIATTR_SW2861232_WAR
	.align		4
.L_9:
        /*0008*/ 	.byte	0x01, 0x35
	.zero		2


	//----- nvinfo : EIATTR_PARAM_CBANK
	.align		4
        /*000c*/ 	.byte	0x04, 0x0a
        /*000e*/ 	.short	(.L_11 - .L_10)
	.align		4
.L_10:
        /*0010*/ 	.word	index@(.nv.constant0.triton_per_fused__to_copy_mean_pow_11)
        /*0014*/ 	.short	0x0160
        /*0016*/ 	.short	0x0020


	//----- nvinfo : EIATTR_CBANK_PARAM_SIZE
	.align		4
.L_11:
        /*0018*/ 	.byte	0x03, 0x19
        /*001a*/ 	.short	0x0020


	//----- nvinfo : EIATTR_KPARAM_INFO
	.align		4
        /*001c*/ 	.byte	0x04, 0x17
        /*001e*/ 	.short	(.L_13 - .L_12)
.L_12:
        /*0020*/ 	.word	0x00000000
        /*0024*/ 	.short	0x0004
        /*0026*/ 	.short	0x0018
        /*0028*/ 	.byte	0x00, 0xf4, 0x21, 0x00


	//----- nvinfo : EIATTR_KPARAM_INFO
	.align		4
.L_13:
        /*002c*/ 	.byte	0x04, 0x17
        /*002e*/ 	.short	(.L_15 - .L_14)
.L_14:
        /*0030*/ 	.word	0x00000000
        /*0034*/ 	.short	0x0003
        /*0036*/ 	.short	0x0014
        /*0038*/ 	.byte	0x00, 0xf0, 0x11, 0x00


	//----- nvinfo : EIATTR_KPARAM_INFO
	.align		4
.L_15:
        /*003c*/ 	.byte	0x04, 0x17
        /*003e*/ 	.short	(.L_17 - .L_16)
.L_16:
        /*0040*/ 	.word	0x00000000
        /*0044*/ 	.short	0x0002
        /*0046*/ 	.short	0x0010
        /*0048*/ 	.byte	0x00, 0xf0, 0x11, 0x00


	//----- nvinfo : EIATTR_KPARAM_INFO
	.align		4
.L_17:
        /*004c*/ 	.byte	0x04, 0x17
        /*004e*/ 	.short	(.L_19 - .L_18)
.L_18:
        /*0050*/ 	.word	0x00000000
        /*0054*/ 	.short	0x0001
        /*0056*/ 	.short	0x0008
        /*0058*/ 	.byte	0x00, 0xf4, 0x21, 0x00


	//----- nvinfo : EIATTR_KPARAM_INFO
	.align		4
.L_19:
        /*005c*/ 	.byte	0x04, 0x17
        /*005e*/ 	.short	(.L_21 - .L_20)
.L_20:
        /*0060*/ 	.word	0x00000000
        /*0064*/ 	.short	0x0000
        /*0066*/ 	.short	0x0000
        /*0068*/ 	.byte	0x00, 0xf4, 0x21, 0x00


	//----- nvinfo : EIATTR_MAXREG_COUNT
	.align		4
.L_21:
        /*006c*/ 	.byte	0x03, 0x1b
        /*006e*/ 	.short	0x00ff


	//----- nvinfo : EIATTR_COOP_GROUP_MASK_REGIDS
	.align		4
        /*0070*/ 	.byte	0x04, 0x29
        /*0072*/ 	.short	(.L_23 - .L_22)


	//   ....[0]....
.L_22:
        /*0074*/ 	.word	0xffffffff


	//   ....[1]....
        /*0078*/ 	.word	0xffffffff


	//   ....[2]....
        /*007c*/ 	.word	0xffffffff


	//   ....[3]....
        /*0080*/ 	.word	0xffffffff


	//   ....[4]....
        /*0084*/ 	.word	0xffffffff


	//   ....[5]....
        /*0088*/ 	.word	0xffffffff


	//----- nvinfo : EIATTR_COOP_GROUP_INSTR_OFFSETS
	.align		4
.L_23:
        /*008c*/ 	.byte	0x04, 0x28
        /*008e*/ 	.short	(.L_25 - .L_24)


	//   ....[0]....
.L_24:
        /*0090*/ 	.word	0x00000170


	//   ....[1]....
        /*0094*/ 	.word	0x000001a0


	//   ....[2]....
        /*0098*/ 	.word	0x000001d0


	//   ....[3]....
        /*009c*/ 	.word	0x00000200


	//   ....[4]....
        /*00a0*/ 	.word	0x00000220


	//   ....[5]....
        /*00a4*/ 	.word	0x00000290


	//----- nvinfo : EIATTR_EXIT_INSTR_OFFSETS
	.align		4
.L_25:
        /*00a8*/ 	.byte	0x04, 0x1c
        /*00aa*/ 	.short	(.L_27 - .L_26)


	//   ....[0]....
.L_26:
        /*00ac*/ 	.word	0x000002d0


	//   ....[1]....
        /*00b0*/ 	.word	0x00000320


	//----- nvinfo : EIATTR_REQNTID
	.align		4
.L_27:
        /*00b4*/ 	.byte	0x04, 0x10
        /*00b6*/ 	.short	(.L_29 - .L_28)
.L_28:
        /*00b8*/ 	.word	0x00000040
        /*00bc*/ 	.word	0x00000001
        /*00c0*/ 	.word	0x00000001
.L_29:


//--------------------- .nv.callgraph             --------------------------
	.section	.nv.callgraph,"",@"SHT_CUDA_CALLGRAPH"
	.align	4
	.sectionentsize	8
	.align		4
        /*0000*/ 	.word	0x00000000
	.align		4
        /*0004*/ 	.word	0xffffffff
	.align		4
        /*0008*/ 	.word	0x00000000
	.align		4
        /*000c*/ 	.word	0xfffffffe
	.align		4
        /*0010*/ 	.word	0x00000000
	.align		4
        /*0014*/ 	.word	0xfffffffd
	.align		4
        /*0018*/ 	.word	0x00000000
	.align		4
        /*001c*/ 	.word	0xfffffffc


//--------------------- .nv.rel.action            --------------------------
	.section	.nv.rel.action,"",@"SHT_CUDA_RELOCINFO"
	.align	8
	.sectionentsize	8
        /*0000*/ 	.byte	0x73, 0x00, 0x00, 0x00, 0x00, 0x00, 0x00, 0x00, 0x00, 0x00, 0x00, 0x11, 0x25, 0x00, 0x05, 0x36


//--------------------- .nv.constant0.triton_per_fused__to_copy_mean_pow_11 --------------------------
	.section	.nv.constant0.triton_per_fused__to_copy_mean_pow_11,"a",@progbits
	.sectionflags	@""
	.align	4
.nv.constant0.triton_per_fused__to_copy_mean_pow_11:
	.zero		384


//--------------------- .text.triton_per_fused__to_copy_mean_pow_11 --------------------------
	.section	.text.triton_per_fused__to_copy_mean_pow_11,"ax",@progbits
	.sectionflags	@"SHF_BARRIERS=1"
	.sectioninfo	@"SHI_REGISTERS=15"
	.align	128
        .global         triton_per_fused__to_copy_mean_pow_11
        .type           triton_per_fused__to_copy_mean_pow_11,@function
        .size           triton_per_fused__to_copy_mean_pow_11,(.L_x_2 - triton_per_fused__to_copy_mean_pow_11)
        .other          triton_per_fused__to_copy_mean_pow_11,@"STO_CUDA_ENTRY STV_DEFAULT"
triton_per_fused__to_copy_mean_pow_11:
.text.triton_per_fused__to_copy_mean_pow_11:
[----:B------:R-:W-:Y:S02]  /*0000*/  IMAD.MOV.U32 R1, RZ, RZ, c[0x0][0x28] ;  /* 0x00000a00ff017624 */ /* 0x000fe400078e00ff */
[----:B------:R-:W0:Y:S01]  /*0010*/  S2R R10, SR_CTAID.X ;  /* 0x00000000000a7919 */ /* 0x000e220000002500 */
[----:B------:R-:W-:Y:S01]  /*0020*/  ULDC.64 UR4, c[0x0][0x118] ;  /* 0x0000460000047ab9 */ /* 0x000fe20000000a00 */
[----:B------:R-:W-:Y:S02]  /*0030*/  PRMT R4, RZ, 0x7610, R4 ;  /* 0x00007610ff047816 */ /* 0x000fe40000000004 */
[----:B------:R-:W1:Y:S01]  /*0040*/  S2R R12, SR_TID.X ;  /* 0x00000000000c7919 */ /* 0x000e620000002100 */
[C---:B0-----:R-:W-:Y:S01]  /*0050*/  IMAD.HI R0, R10.reuse, 0x2aaaaaab, RZ ;  /* 0x2aaaaaab0a007827 */ /* 0x041fe200078e02ff */
[----:B------:R-:W-:-:S04]  /*0060*/  ISETP.GE.AND P0, PT, R10, 0x1800, PT ;  /* 0x000018000a00780c */ /* 0x000fc80003f06270 */
[----:B------:R-:W-:-:S04]  /*0070*/  SHF.R.S32.HI R3, RZ, 0x1, R0 ;  /* 0x00000001ff037819 */ /* 0x000fc80000011400 */
[----:B------:R-:W-:Y:S02]  /*0080*/  LEA.HI R3, R0, R3, RZ, 0x1 ;  /* 0x0000000300037211 */ /* 0x000fe400078f08ff */
[----:B-1----:R-:W-:-:S03]  /*0090*/  LOP3.LUT R0, R12, 0x3f, RZ, 0xc0, !PT ;  /* 0x0000003f0c007812 */ /* 0x002fc600078ec0ff */
[----:B------:R-:W-:-:S05]  /*00a0*/  IMAD R5, R3, -0xc, R10 ;  /* 0xfffffff403057824 */ /* 0x000fca00078e020a */
[----:B------:R-:W-:Y:S01]  /*00b0*/  LEA R2, R5, R0, 0x6 ;  /* 0x0000000005027211 */ /* 0x000fe200078e30ff */
[----:B------:R-:W-:-:S04]  /*00c0*/  IMAD.MOV.U32 R5, RZ, RZ, 0x2 ;  /* 0x00000002ff057424 */ /* 0x000fc800078e00ff */
[----:B------:R-:W-:-:S04]  /*00d0*/  IMAD R2, R3, 0x900, R2 ;  /* 0x0000090003027824 */ /* 0x000fc800078e0202 */
[----:B------:R-:W-:Y:S01]  /*00e0*/  IMAD.WIDE R2, R2, R5, c[0x0][0x160] ;  /* 0x0000580002027625 */ /* 0x000fe200078e0205 */
[----:B------:R-:W-:Y:S05]  /*00f0*/  @P0 BRA `(.L_x_0) ;  /* 0x0000001000000947 */ /* 0x000fea0003800000 */
[----:B------:R0:W5:Y:S02]  /*0100*/  LDG.E.U16 R4, [R2.64] ;  /* 0x0000000402047981 */ /* 0x000164000c1e1500 */
.L_x_0:
[----:B-----5:R-:W-:Y:S02]  /*0110*/  SHF.L.U32 R4, R4, 0x10, RZ ;  /* 0x0000001004047819 */ /* 0x020fe400000006ff */
[C---:B------:R-:W-:Y:S02]  /*0120*/  LOP3.LUT P1, RZ, R12.reuse, 0x1f, RZ, 0xc0, !PT ;  /* 0x0000001f0cff7812 */ /* 0x040fe4000782c0ff */
[----:B------:R-:W-:Y:S01]  /*0130*/  ISETP.GE.AND P2, PT, R12, 0x2, PT ;  /* 0x000000020c00780c */ /* 0x000fe20003f46270 */
[----:B------:R-:W-:-:S05]  /*0140*/  FMUL R4, R4, R4 ;  /* 0x0000000404047220 */ /* 0x000fca0000400000 */
[----:B------:R-:W-:Y:S02]  /*0150*/  FSEL R4, R4, RZ, !P0 ;  /* 0x000000ff04047208 */ /* 0x000fe40004000000 */
[----:B------:R-:W-:-:S03]  /*0160*/  ISETP.EQ.AND P0, PT, R0, RZ, !P0 ;  /* 0x000000ff0000720c */ /* 0x000fc60004702270 */
[----:B0-----:R-:W0:Y:S02]  /*0170*/  SHFL.BFLY PT, R3, R4, 0x10, 0x1f ;  /* 0x0e001f0004037f89 */ /* 0x001e2400000e0000 */
[----:B0-----:R-:W-:Y:S01]  /*0180*/  FADD R3, R4, R3 ;  /* 0x0000000304037221 */ /* 0x001fe20000000000 */
[----:B------:R-:W-:-:S04]  /*0190*/  SHF.R.U32.HI R4, RZ, 0x3, R12 ;  /* 0x00000003ff047819 */ /* 0x000fc8000001160c */
[----:B------:R-:W0:Y:S01]  /*01a0*/  SHFL.BFLY PT, R2, R3, 0x8, 0x1f ;  /* 0x0d001f0003027f89 */ /* 0x000e2200000e0000 */
[----:B------:R-:W-:Y:S01]  /*01b0*/  LOP3.LUT R4, R4, 0x4, RZ, 0xc0, !PT ;  /* 0x0000000404047812 */ /* 0x000fe200078ec0ff */
[----:B0-----:R-:W-:-:S05]  /*01c0*/  FADD R2, R3, R2 ;  /* 0x0000000203027221 */ /* 0x001fca0000000000 */
[----:B------:R-:W0:Y:S02]  /*01d0*/  SHFL.BFLY PT, R5, R2, 0x4, 0x1f ;  /* 0x0c801f0002057f89 */ /* 0x000e2400000e0000 */
[----:B0-----:R-:W-:Y:S01]  /*01e0*/  FADD R5, R2, R5 ;  /* 0x0000000502057221 */ /* 0x001fe20000000000 */
[----:B------:R-:W-:-:S04]  /*01f0*/  LOP3.LUT R2, R12, 0x1, RZ, 0xc0, !PT ;  /* 0x000000010c027812 */ /* 0x000fc800078ec0ff */
[----:B------:R-:W0:Y:S02]  /*0200*/  SHFL.BFLY PT, R6, R5, 0x2, 0x1f ;  /* 0x0c401f0005067f89 */ /* 0x000e2400000e0000 */
[----:B0-----:R-:W-:-:S05]  /*0210*/  FADD R6, R5, R6 ;  /* 0x0000000605067221 */ /* 0x001fca0000000000 */
[----:B------:R-:W0:Y:S02]  /*0220*/  SHFL.BFLY PT, R7, R6, 0x1, 0x1f ;  /* 0x0c201f0006077f89 */ /* 0x000e2400000e0000 */
[----:B0-----:R-:W-:-:S05]  /*0230*/  FADD R7, R6, R7 ;  /* 0x0000000706077221 */ /* 0x001fca0000000000 */
[----:B------:R-:W-:Y:S04]  /*0240*/  @!P1 STS [R4], R7 ;  /* 0x0000000704009388 */ /* 0x000fe80000000800 */
[----:B------:R-:W-:Y:S01]  /*0250*/  BAR.SYNC.DEFER_BLOCKING 0x0 ;  /* 0x0000000000007b1d */ /* 0x000fe20000010000 */
[----:B------:R-:W-:-:S04]  /*0260*/  ISETP.NE.U32.AND P1, PT, R2, 0x1, PT ;  /* 0x000000010200780c */ /* 0x000fc80003f25070 */
[----:B------:R-:W-:Y:S01]  /*0270*/  ISETP.LT.AND P1, PT, R12, 0x2, P1 ;  /* 0x000000020c00780c */ /* 0x000fe20000f21270 */
[----:B------:R-:W0:Y:S04]  /*0280*/  @!P2 LDS R8, [R12.X4] ;  /* 0x000000000c08a984 */ /* 0x000e280000004800 */
[----:B0-----:R-:W0:Y:S02]  /*0290*/  SHFL.BFLY PT, R3, R8, 0x1, 0x1f ;  /* 0x0c201f0008037f89 */ /* 0x001e2400000e0000 */
[----:B0-----:R-:W-:-:S06]  /*02a0*/  FADD R3, R8, R3 ;  /* 0x0000000308037221 */ /* 0x001fcc0000000000 */
[----:B------:R0:W-:Y:S04]  /*02b0*/  @P1 STS [R12.X4], R3 ;  /* 0x000000030c001388 */ /* 0x0001e80000004800 */
[----:B------:R-:W-:Y:S06]  /*02c0*/  BAR.SYNC.DEFER_BLOCKING 0x0 ;  /* 0x0000000000007b1d */ /* 0x000fec0000010000 */
[----:B------:R-:W-:Y:S05]  /*02d0*/  @!P0 EXIT ;  /* 0x000000000000894d */ /* 0x000fea0003800000 */
[----:B0-----:R-:W0:Y:S01]  /*02e0*/  LDS R5, [RZ] ;  /* 0x00000000ff057984 */ /* 0x001e220000000800 */
[----:B------:R-:W-:-:S04]  /*02f0*/  IMAD.MOV.U32 R3, RZ, RZ, 0x4 ;  /* 0x00000004ff037424 */ /* 0x000fc800078e00ff */
[----:B------:R-:W-:-:S05]  /*0300*/  IMAD.WIDE R2, R10, R3, c[0x0][0x168] ;  /* 0x00005a000a027625 */ /* 0x000fca00078e0203 */
[----:B0-----:R-:W-:Y:S01]  /*0310*/  STG.E [R2.64], R5 ;  /* 0x0000000502007986 */ /* 0x001fe2000c101904 */
[----:B------:R-:W-:Y:S05]  /*0320*/  EXIT ;  /* 0x000000000000794d */ /* 0x000fea0003800000 */
.L_x_1:
[----:B------:R-:W-:-:S00]  /*0330*/  BRA `(.L_x_1) ;  /* 0xfffffff000007947 */ /* 0x000fc0000383ffff */
[----:B------:R-:W-:-:S00]  /*0340*/  NOP ;  /* 0x0000000000007918 */ /* 0x000fc00000000000 */
        /* <DEDUP_REMOVED lines=11> */
.L_x_2:


//--------------------- .nv.shared.triton_per_fused__to_copy_mean_pow_11 --------------------------
	.section	.nv.shared.triton_per_fused__to_copy_mean_pow_11,"aw",@nobits
	.sectionflags	@""
	.align	16
